	.headerflags	@"EF_CUDA_TEXMODE_UNIFIED EF_CUDA_64BIT_ADDRESS EF_CUDA_ACCELERATORS EF_CUDA_SM90 EF_CUDA_VIRTUAL_SM(EF_CUDA_SM90)"
	.elftype	@"ET_EXEC"


//--------------------- .nv.info                  --------------------------
	.section	.nv.info,"",@"SHT_CUDA_INFO"
	.align	4


	//----- nvinfo : EIATTR_REGCOUNT
	.align		4
        /*0000*/ 	.byte	0x04, 0x2f
        /*0002*/ 	.short	(.L_2 - .L_1)
	.align		4
.L_1:
        /*0004*/ 	.word	index@(triton_poi_fused_mul_normal_pow_1)
        /*0008*/ 	.word	0x00000012


	//----- nvinfo : EIATTR_MIN_STACK_SIZE
	.align		4
.L_2:
        /*000c*/ 	.byte	0x04, 0x12
        /*000e*/ 	.short	(.L_4 - .L_3)
	.align		4
.L_3:
        /*0010*/ 	.word	index@(triton_poi_fused_mul_normal_pow_1)
        /*0014*/ 	.word	0x00000000


	//----- nvinfo : EIATTR_FRAME_SIZE
	.align		4
.L_4:
        /*0018*/ 	.byte	0x04, 0x11
        /*001a*/ 	.short	(.L_6 - .L_5)
	.align		4
.L_5:
        /*001c*/ 	.word	index@(triton_poi_fused_mul_normal_pow_1)
        /*0020*/ 	.word	0x00000000


	//----- nvinfo : EIATTR_MIN_STACK_SIZE
	.align		4
.L_6:
        /*0024*/ 	.byte	0x04, 0x12
        /*0026*/ 	.short	(.L_8 - .L_7)
	.align		4
.L_7:
        /*0028*/ 	.word	index@(triton_poi_fused_mul_normal_pow_1)
        /*002c*/ 	.word	0x00000000
.L_8:


//--------------------- .nv.info.triton_poi_fused_mul_normal_pow_1 --------------------------
	.section	.nv.info.triton_poi_fused_mul_normal_pow_1,"",@"SHT_CUDA_INFO"
	.sectionflags	@""
	.align	4


	//----- nvinfo : EIATTR_CUDA_API_VERSION
	.align		4
        /*0000*/ 	.byte	0x04, 0x37
        /*0002*/ 	.short	(.L_10 - .L_9)
.L_9:
        /*0004*/ 	.word	0x0000007c


	//----- nvinfo : EIATTR_KPARAM_INFO
	.align		4
.L_10:
        /*0008*/ 	.byte	0x04, 0x17
        /*000a*/ 	.short	(.L_12 - .L_11)
.L_11:
        /*000c*/ 	.word	0x00000000
        /*0010*/ 	.short	0x0003
        /*0012*/ 	.short	0x0018
        /*0014*/ 	.byte	0x00, 0xf0, 0x11, 0x00


	//----- nvinfo : EIATTR_KPARAM_INFO
	.align		4
.L_12:
        /*0018*/ 	.byte	0x04, 0x17
        /*001a*/ 	.short	(.L_14 - .L_13)
.L_13:
        /*001c*/ 	.word	0x00000000
        /*0020*/ 	.short	0x0002
        /*0022*/ 	.short	0x0010
        /*0024*/ 	.byte	0x00, 0xf4, 0x21, 0x00


	//----- nvinfo : EIATTR_KPARAM_INFO
	.align		4
.L_14:
        /*0028*/ 	.byte	0x04, 0x17
        /*002a*/ 	.short	(.L_16 - .L_15)
.L_15:
        /*002c*/ 	.word	0x00000000
        /*0030*/ 	.short	0x0001
        /*0032*/ 	.short	0x0008
        /*0034*/ 	.byte	0x00, 0xf4, 0x21, 0x00


	//----- nvinfo : EIATTR_KPARAM_INFO
	.align		4
.L_16:
        /*0038*/ 	.byte	0x04, 0x17
        /*003a*/ 	.short	(.L_18 - .L_17)
.L_17:
        /*003c*/ 	.word	0x00000000
        /*0040*/ 	.short	0x0000
        /*0042*/ 	.short	0x0000
        /*0044*/ 	.byte	0x00, 0xf4, 0x21, 0x00


	//----- nvinfo : EIATTR_SPARSE_MMA_MASK
	.align		4
.L_18:
        /*0048*/ 	.byte	0x03, 0x50
        /*004a*/ 	.short	0x0000


	//----- nvinfo : EIATTR_MAXREG_COUNT
	.align		4
        /*004c*/ 	.byte	0x03, 0x1b
        /*004e*/ 	.short	0x00ff


	//----- nvinfo : EIATTR_EXIT_INSTR_OFFSETS
	.align		4
        /*0050*/ 	.byte	0x04, 0x1c
        /*0052*/ 	.short	(.L_20 - .L_19)


	//   ....[0]....
.L_19:
        /*0054*/ 	.word	0x00000670


	//   ....[1]....
        /*0058*/ 	.word	0x00000690


	//----- nvinfo : EIATTR_REQNTID
	.align		4
.L_20:
        /*005c*/ 	.byte	0x04, 0x10
        /*005e*/ 	.short	(.L_22 - .L_21)
.L_21:
        /*0060*/ 	.word	0x00000080
        /*0064*/ 	.word	0x00000001
        /*0068*/ 	.word	0x00000001


	//----- nvinfo : EIATTR_CRS_STACK_SIZE
	.align		4
.L_22:
        /*006c*/ 	.byte	0x04, 0x1e
        /*006e*/ 	.short	(.L_24 - .L_23)
.L_23:
        /*0070*/ 	.word	0x00000000


	//----- nvinfo : EIATTR_CBANK_PARAM_SIZE
	.align		4
.L_24:
        /*0074*/ 	.byte	0x03, 0x19
        /*0076*/ 	.short	0x001c


	//----- nvinfo : EIATTR_PARAM_CBANK
	.align		4
        /*0078*/ 	.byte	0x04, 0x0a
        /*007a*/ 	.short	(.L_26 - .L_25)
	.align		4
.L_25:
        /*007c*/ 	.word	index@(.nv.constant0.triton_poi_fused_mul_normal_pow_1)
        /*0080*/ 	.short	0x0210
        /*0082*/ 	.short	0x001c


	//----- nvinfo : EIATTR_SW_WAR
	.align		4
.L_26:
        /*0084*/ 	.byte	0x04, 0x36
        /*0086*/ 	.short	(.L_28 - .L_27)
.L_27:
        /*0088*/ 	.word	0x00000008
.L_28:


//--------------------- .nv.callgraph             --------------------------
	.section	.nv.callgraph,"",@"SHT_CUDA_CALLGRAPH"
	.align	4
	.sectionentsize	8
	.align		4
        /*0000*/ 	.word	0x00000000
	.align		4
        /*0004*/ 	.word	0xffffffff
	.align		4
        /*0008*/ 	.word	0x00000000
	.align		4
        /*000c*/ 	.word	0xfffffffe
	.align		4
        /*0010*/ 	.word	0x00000000
	.align		4
        /*0014*/ 	.word	0xfffffffd
	.align		4
        /*0018*/ 	.word	0x00000000
	.align		4
        /*001c*/ 	.word	0xfffffffc


//--------------------- .nv.constant4             --------------------------
	.section	.nv.constant4,"a",@progbits
	.align	8
	.align		8
.nv.constant4:
        /*0000*/ 	.dword	_$_str


//--------------------- .text.triton_poi_fused_mul_normal_pow_1 --------------------------
	.section	.text.triton_poi_fused_mul_normal_pow_1,"ax",@progbits
	.align	128
        .global         triton_poi_fused_mul_normal_pow_1
        .type           triton_poi_fused_mul_normal_pow_1,@function
        .size           triton_poi_fused_mul_normal_pow_1,(.L_x_7 - triton_poi_fused_mul_normal_pow_1)
        .other          triton_poi_fused_mul_normal_pow_1,@"STO_CUDA_ENTRY STV_DEFAULT"
triton_poi_fused_mul_normal_pow_1:
.text.triton_poi_fused_mul_normal_pow_1:
[----:B------:R-:W0:Y:S02]  /*0000*/  LDC R1, c[0x0][0x28] ;  /* 0x00000a00ff017b82 */ /* 0x000e240000000800 */
[----:B------:R-:W1:Y:S01]  /*0010*/  S2R R0, SR_TID.X ;  /* 0x0000000000007919 */ /* 0x000e620000002100 */
[----:B------:R-:W2:Y:S01]  /*0020*/  LDC.64 R4, c[0x0][0x210] ;  /* 0x00008400ff047b82 */ /* 0x000ea20000000a00 */
[----:B------:R-:W-:Y:S01]  /*0030*/  ULDC.64 UR4, c[0x0][0x208] ;  /* 0x0000820000047ab9 */ /* 0x000fe20000000a00 */
[----:B------:R-:W-:Y:S01]  /*0040*/  BSSY B0, `(.L_x_0) ;  /* 0x000000f000007945 */ /* 0x000fe20003800000 */
[----:B------:R-:W3:Y:S01]  /*0050*/  S2R R7, SR_CTAID.X ;  /* 0x0000000000077919 */ /* 0x000ee20000002500 */
[----:B-1----:R-:W-:-:S04]  /*0060*/  SHF.L.U32 R0, R0, 0x1, RZ ;  /* 0x0000000100007819 */ /* 0x002fc800000006ff */
[----:B------:R-:W-:Y:S02]  /*0070*/  LOP3.LUT R0, R0, 0xfe, RZ, 0xc0, !PT ;  /* 0x000000fe00007812 */ /* 0x000fe400078ec0ff */
[----:B---3--:R-:W-:Y:S02]  /*0080*/  SHF.R.S32.HI R3, RZ, 0x17, R7 ;  /* 0x00000017ff037819 */ /* 0x008fe40000011407 */
[----:B------:R-:W-:Y:S02]  /*0090*/  LEA R0, R7, R0, 0x8 ;  /* 0x0000000007007211 */ /* 0x000fe400078e40ff */
[----:B------:R-:W-:Y:S02]  /*00a0*/  SGXT R3, R3, 0x1 ;  /* 0x000000010303781a */ /* 0x000fe40000000200 */
[----:B------:R-:W-:Y:S02]  /*00b0*/  ISETP.GE.AND P0, PT, R0, 0x100, PT ;  /* 0x000001000000780c */ /* 0x000fe40003f06270 */
[----:B------:R-:W-:-:S04]  /*00c0*/  LEA.HI R3, R3, R0, RZ, 0x2 ;  /* 0x0000000003037211 */ /* 0x000fc800078f10ff */
[----:B------:R-:W-:-:S04]  /*00d0*/  LOP3.LUT R3, R3, 0xfffffffc, RZ, 0xc0, !PT ;  /* 0xfffffffc03037812 */ /* 0x000fc800078ec0ff */
[----:B------:R-:W-:-:S05]  /*00e0*/  IADD3 R3, R0, -R3, RZ ;  /* 0x8000000300037210 */ /* 0x000fca0007ffe0ff */
[----:B--2---:R-:W-:Y:S01]  /*00f0*/  IMAD.WIDE R4, R3, 0x4, R4 ;  /* 0x0000000403047825 */ /* 0x004fe200078e0204 */
[----:B------:R-:W-:Y:S01]  /*0100*/  CS2R R2, SRZ ;  /* 0x0000000000027805 */ /* 0x000fe2000001ff00 */
[----:B------:R-:W-:Y:S06]  /*0110*/  @P0 BRA `(.L_x_1) ;  /* 0x0000000000040947 */ /* 0x000fec0003800000 */
[----:B------:R1:W5:Y:S02]  /*0120*/  LDG.E.EL.64 R2, desc[UR4][R4.64] ;  /* 0x0000000404027981 */ /* 0x000364000c2e1b00 */
.L_x_1:
[----:B------:R-:W-:Y:S05]  /*0130*/  BSYNC B0 ;  /* 0x0000000000007941 */ /* 0x000fea0003800000 */
.L_x_0:
[----:B-----5:R-:W-:Y:S01]  /*0140*/  FMUL R6, R2, 1.4426950216293334961 ;  /* 0x3fb8aa3b02067820 */ /* 0x020fe20000400000 */
[----:B------:R-:W-:Y:S01]  /*0150*/  FMUL R7, R3, 1.4426950216293334961 ;  /* 0x3fb8aa3b03077820 */ /* 0x000fe20000400000 */
[----:B------:R-:W-:Y:S03]  /*0160*/  BSSY B0, `(.L_x_2) ;  /* 0x000003d000007945 */ /* 0x000fe60003800000 */
[----:B------:R-:W-:Y:S02]  /*0170*/  FSETP.GEU.AND P1, PT, R6, -126, PT ;  /* 0xc2fc00000600780b */ /* 0x000fe40003f2e000 */
[----:B------:R-:W-:-:S11]  /*0180*/  FSETP.GEU.AND P2, PT, R7, -126, PT ;  /* 0xc2fc00000700780b */ /* 0x000fd60003f4e000 */
[----:B------:R-:W-:Y:S02]  /*0190*/  @!P1 FMUL R6, R6, 0.5 ;  /* 0x3f00000006069820 */ /* 0x000fe40000400000 */
[----:B------:R-:W-:Y:S02]  /*01a0*/  @!P2 FMUL R7, R7, 0.5 ;  /* 0x3f0000000707a820 */ /* 0x000fe40000400000 */
[----:B-1----:R-:W1:Y:S08]  /*01b0*/  MUFU.EX2 R4, R6 ;  /* 0x0000000600047308 */ /* 0x002e700000000800 */
[----:B------:R-:W2:Y:S01]  /*01c0*/  MUFU.EX2 R5, R7 ;  /* 0x0000000700057308 */ /* 0x000ea20000000800 */
[----:B-1----:R-:W-:-:S04]  /*01d0*/  @!P1 FMUL R4, R4, R4 ;  /* 0x0000000404049220 */ /* 0x002fc80000400000 */
[----:B------:R-:W-:Y:S01]  /*01e0*/  FADD.FTZ.RZ R8, R4, 1 ;  /* 0x3f80000004087421 */ /* 0x000fe2000001c000 */
[----:B--2---:R-:W-:-:S04]  /*01f0*/  @!P2 FMUL R5, R5, R5 ;  /* 0x000000050505a220 */ /* 0x004fc80000400000 */
[----:B------:R-:W-:Y:S02]  /*0200*/  IADD3 R8, R8, -0x3f400000, RZ ;  /* 0xc0c0000008087810 */ /* 0x000fe40007ffe0ff */
[----:B------:R-:W-:Y:S01]  /*0210*/  ISETP.GE.U32.AND P2, PT, R4, 0x7f800000, PT ;  /* 0x7f8000000400780c */ /* 0x000fe20003f46070 */
[C---:B------:R-:W-:Y:S01]  /*0220*/  FADD.FTZ.RZ R9, R5.reuse, 1 ;  /* 0x3f80000005097421 */ /* 0x040fe2000001c000 */
[----:B------:R-:W-:Y:S01]  /*0230*/  LOP3.LUT R11, R8, 0xff800000, RZ, 0xc0, !PT ;  /* 0xff800000080b7812 */ /* 0x000fe200078ec0ff */
[----:B------:R-:W-:Y:S01]  /*0240*/  HFMA2.MMA R8, -RZ, RZ, 1.625, 0 ;  /* 0x3e800000ff087435 */ /* 0x000fe200000001ff */
[----:B------:R-:W-:Y:S02]  /*0250*/  ISETP.GE.U32.AND P1, PT, R5, 0x7f800000, PT ;  /* 0x7f8000000500780c */ /* 0x000fe40003f26070 */
[----:B------:R-:W-:Y:S02]  /*0260*/  IADD3 R9, R9, -0x3f400000, RZ ;  /* 0xc0c0000009097810 */ /* 0x000fe40007ffe0ff */
[----:B------:R-:W-:-:S02]  /*0270*/  IADD3 R6, -R11, 0x40800000, RZ ;  /* 0x408000000b067810 */ /* 0x000fc40007ffe1ff */
[----:B------:R-:W-:Y:S02]  /*0280*/  LOP3.LUT R10, R9, 0xff800000, RZ, 0xc0, !PT ;  /* 0xff800000090a7812 */ /* 0x000fe400078ec0ff */
[----:B------:R-:W-:Y:S01]  /*0290*/  IADD3 R13, R4, -R11, RZ ;  /* 0x8000000b040d7210 */ /* 0x000fe20007ffe0ff */
[-C--:B------:R-:W-:Y:S01]  /*02a0*/  FFMA.FTZ R6, R6, R8.reuse, -1 ;  /* 0xbf80000006067423 */ /* 0x080fe20000010008 */
[----:B------:R-:W-:Y:S02]  /*02b0*/  IADD3 R7, -R10, 0x40800000, RZ ;  /* 0x408000000a077810 */ /* 0x000fe40007ffe1ff */
[----:B------:R-:W-:Y:S01]  /*02c0*/  MOV R9, 0x3d39bf78 ;  /* 0x3d39bf7800097802 */ /* 0x000fe20000000f00 */
[----:B------:R-:W-:Y:S01]  /*02d0*/  FADD R13, R13, R6 ;  /* 0x000000060d0d7221 */ /* 0x000fe20000000000 */
[----:B------:R-:W-:Y:S01]  /*02e0*/  IADD3 R12, R5, -R10, RZ ;  /* 0x8000000a050c7210 */ /* 0x000fe20007ffe0ff */
[----:B------:R-:W-:Y:S01]  /*02f0*/  FFMA.FTZ R7, R7, R8, -1 ;  /* 0xbf80000007077423 */ /* 0x000fe20000010008 */
[----:B------:R-:W-:Y:S01]  /*0300*/  I2FP.F32.S32 R10, R10 ;  /* 0x0000000a000a7245 */ /* 0x000fe20000201400 */
[----:B------:R-:W-:Y:S01]  /*0310*/  FFMA.FTZ R6, R13, -R9, 0.10546888411045074463 ;  /* 0x3dd800120d067423 */ /* 0x000fe20000010809 */
[----:B------:R-:W-:Y:S01]  /*0320*/  I2FP.F32.S32 R11, R11 ;  /* 0x0000000b000b7245 */ /* 0x000fe20000201400 */
[----:B------:R-:W-:-:S02]  /*0330*/  FADD R12, R12, R7 ;  /* 0x000000070c0c7221 */ /* 0x000fc40000000000 */
[----:B------:R-:W-:Y:S01]  /*0340*/  FFMA.FTZ R6, R13, R6, -0.13229703903198242188 ;  /* 0xbe0778e00d067423 */ /* 0x000fe20000010006 */
[----:B------:R-:W-:Y:S01]  /*0350*/  FMUL R10, R10, 1.1920928955078125e-07 ;  /* 0x340000000a0a7820 */ /* 0x000fe20000400000 */
[C---:B------:R-:W-:Y:S01]  /*0360*/  FFMA.FTZ R7, R12.reuse, -R9, 0.10546888411045074463 ;  /* 0x3dd800120c077423 */ /* 0x040fe20000010809 */
[----:B------:R-:W-:Y:S01]  /*0370*/  FMUL R11, R11, 1.1920928955078125e-07 ;  /* 0x340000000b0b7820 */ /* 0x000fe20000400000 */
[C---:B------:R-:W-:Y:S02]  /*0380*/  FFMA.FTZ R6, R13.reuse, R6, 0.14491446316242218018 ;  /* 0x3e1464750d067423 */ /* 0x040fe40000010006 */
[C---:B------:R-:W-:Y:S02]  /*0390*/  FFMA.FTZ R7, R12.reuse, R7, -0.13229703903198242188 ;  /* 0xbe0778e00c077423 */ /* 0x040fe40000010007 */
[----:B------:R-:W-:Y:S02]  /*03a0*/  FFMA.FTZ R6, R13, R6, -0.16641564667224884033 ;  /* 0xbe2a68dd0d067423 */ /* 0x000fe40000010006 */
[----:B------:R-:W-:-:S02]  /*03b0*/  FFMA.FTZ R7, R12, R7, 0.14491446316242218018 ;  /* 0x3e1464750c077423 */ /* 0x000fc40000010007 */
[C---:B------:R-:W-:Y:S02]  /*03c0*/  FFMA.FTZ R6, R13.reuse, R6, 0.19988867640495300293 ;  /* 0x3e4caf9e0d067423 */ /* 0x040fe40000010006 */
[C---:B------:R-:W-:Y:S02]  /*03d0*/  FFMA.FTZ R7, R12.reuse, R7, -0.16641564667224884033 ;  /* 0xbe2a68dd0c077423 */ /* 0x040fe40000010007 */
[C---:B------:R-:W-:Y:S02]  /*03e0*/  FFMA.FTZ R6, R13.reuse, R6, -0.25000196695327758789 ;  /* 0xbe8000420d067423 */ /* 0x040fe40000010006 */
[C---:B------:R-:W-:Y:S02]  /*03f0*/  FFMA.FTZ R7, R12.reuse, R7, 0.19988867640495300293 ;  /* 0x3e4caf9e0c077423 */ /* 0x040fe40000010007 */
[----:B------:R-:W-:Y:S02]  /*0400*/  FFMA.FTZ R8, R13, R6, 0.33333510160446166992 ;  /* 0x3eaaaae60d087423 */ /* 0x000fe40000010006 */
[----:B------:R-:W-:-:S02]  /*0410*/  FFMA.FTZ R15, R12, R7, -0.25000196695327758789 ;  /* 0xbe8000420c0f7423 */ /* 0x000fc40000010007 */
[C---:B------:R-:W-:Y:S01]  /*0420*/  FFMA.FTZ R14, R13.reuse, R8, -0.5 ;  /* 0xbf0000000d0e7423 */ /* 0x040fe20000010008 */
[----:B------:R-:W1:Y:S01]  /*0430*/  LDC.64 R6, c[0x0][0x218] ;  /* 0x00008600ff067b82 */ /* 0x000e620000000a00 */
[C---:B------:R-:W-:Y:S02]  /*0440*/  FFMA.FTZ R15, R12.reuse, R15, 0.33333510160446166992 ;  /* 0x3eaaaae60c0f7423 */ /* 0x040fe4000001000f */
[C---:B------:R-:W-:Y:S02]  /*0450*/  FMUL R14, R13.reuse, R14 ;  /* 0x0000000e0d0e7220 */ /* 0x040fe40000400000 */
[C---:B------:R-:W-:Y:S02]  /*0460*/  FFMA.FTZ R15, R12.reuse, R15, -0.5 ;  /* 0xbf0000000c0f7423 */ /* 0x040fe4000001000f */
[----:B------:R-:W-:Y:S01]  /*0470*/  FFMA.FTZ R14, R13, R14, R13 ;  /* 0x0000000e0d0e7223 */ /* 0x000fe2000001000d */
[----:B------:R-:W2:Y:S01]  /*0480*/  LDC.64 R8, c[0x0][0x220] ;  /* 0x00008800ff087b82 */ /* 0x000ea20000000a00 */
[----:B------:R-:W-:-:S02]  /*0490*/  FMUL R15, R12, R15 ;  /* 0x0000000f0c0f7220 */ /* 0x000fc40000400000 */
[----:B------:R-:W-:Y:S02]  /*04a0*/  FFMA.FTZ R11, R11, 0.69314718246459960938, R14 ;  /* 0x3f3172180b0b7823 */ /* 0x000fe4000001000e */
[----:B------:R-:W-:-:S04]  /*04b0*/  FFMA.FTZ R15, R12, R15, R12 ;  /* 0x0000000f0c0f7223 */ /* 0x000fc8000001000c */
[----:B------:R-:W-:Y:S01]  /*04c0*/  FFMA.FTZ R10, R10, 0.69314718246459960938, R15 ;  /* 0x3f3172180a0a7823 */ /* 0x000fe2000001000f */
[----:B------:R-:W-:Y:S06]  /*04d0*/  @!P2 BRA `(.L_x_3) ;  /* 0x000000000014a947 */ /* 0x000fec0003800000 */
[C---:B------:R-:W-:Y:S02]  /*04e0*/  ISETP.GE.AND P2, PT, R4.reuse, -0x407fffff, PT ;  /* 0xbf8000010400780c */ /* 0x040fe40003f46270 */
[----:B------:R-:W-:-:S11]  /*04f0*/  FSETP.NEU.AND P3, PT, R4, RZ, PT ;  /* 0x000000ff0400720b */ /* 0x000fd60003f6d000 */
[----:B------:R-:W-:-:S05]  /*0500*/  @P2 MOV R13, 0x7f800000 ;  /* 0x7f800000000d2802 */ /* 0x000fca0000000f00 */
[----:B------:R-:W-:-:S05]  /*0510*/  @P2 FFMA.FTZ R11, R4, R13, +INF ;  /* 0x7f800000040b2423 */ /* 0x000fca000001000d */
[----:B------:R-:W-:-:S07]  /*0520*/  FSEL R11, R11, -RZ, P3 ;  /* 0x800000ff0b0b7208 */ /* 0x000fce0001800000 */
.L_x_3:
[----:B------:R-:W-:Y:S05]  /*0530*/  BSYNC B0 ;  /* 0x0000000000007941 */ /* 0x000fea0003800000 */
.L_x_2:
[----:B------:R-:W-:Y:S04]  /*0540*/  BSSY B0, `(.L_x_4) ;  /* 0x0000007000007945 */ /* 0x000fe80003800000 */
[----:B------:R-:W-:Y:S05]  /*0550*/  @!P1 BRA `(.L_x_5) ;  /* 0x0000000000149947 */ /* 0x000fea0003800000 */
[C---:B------:R-:W-:Y:S02]  /*0560*/  ISETP.GE.AND P1, PT, R5.reuse, -0x407fffff, PT ;  /* 0xbf8000010500780c */ /* 0x040fe40003f26270 */
[----:B------:R-:W-:-:S11]  /*0570*/  FSETP.NEU.AND P2, PT, R5, RZ, PT ;  /* 0x000000ff0500720b */ /* 0x000fd60003f4d000 */
[----:B------:R-:W-:-:S05]  /*0580*/  @P1 MOV R4, 0x7f800000 ;  /* 0x7f80000000041802 */ /* 0x000fca0000000f00 */
[----:B------:R-:W-:-:S05]  /*0590*/  @P1 FFMA.FTZ R10, R5, R4, +INF ;  /* 0x7f800000050a1423 */ /* 0x000fca0000010004 */
[----:B------:R-:W-:-:S07]  /*05a0*/  FSEL R10, R10, -RZ, P2 ;  /* 0x800000ff0a0a7208 */ /* 0x000fce0001000000 */
.L_x_5:
[----:B------:R-:W-:Y:S05]  /*05b0*/  BSYNC B0 ;  /* 0x0000000000007941 */ /* 0x000fea0003800000 */
.L_x_4:
[----:B------:R-:W-:Y:S01]  /*05c0*/  FSETP.GT.AND P2, PT, R2, 20, PT ;  /* 0x41a000000200780b */ /* 0x000fe20003f44000 */
[----:B-1----:R-:W-:Y:S01]  /*05d0*/  IMAD.WIDE R6, R0, 0x4, R6 ;  /* 0x0000000400067825 */ /* 0x002fe200078e0206 */
[C---:B------:R-:W-:Y:S02]  /*05e0*/  FSETP.GT.AND P1, PT, R3.reuse, 20, PT ;  /* 0x41a000000300780b */ /* 0x040fe40003f24000 */
[----:B------:R-:W-:Y:S01]  /*05f0*/  FSEL R4, R2, R11, P2 ;  /* 0x0000000b02047208 */ /* 0x000fe20001000000 */
[----:B--2---:R-:W-:Y:S01]  /*0600*/  IMAD.WIDE R8, R0, 0x4, R8 ;  /* 0x0000000400087825 */ /* 0x004fe200078e0208 */
[----:B------:R-:W-:-:S03]  /*0610*/  FSEL R5, R3, R10, P1 ;  /* 0x0000000a03057208 */ /* 0x000fc60000800000 */
[CC--:B------:R-:W-:Y:S02]  /*0620*/  FMUL R3, R4.reuse, R4.reuse ;  /* 0x0000000404037220 */ /* 0x0c0fe40000400000 */
[CC--:B------:R-:W-:Y:S01]  /*0630*/  FMUL R2, R5.reuse, R5.reuse ;  /* 0x0000000505027220 */ /* 0x0c0fe20000400000 */
[----:B------:R1:W-:Y:S01]  /*0640*/  @!P0 STG.E.64 desc[UR4][R6.64], R4 ;  /* 0x0000000406008986 */ /* 0x0003e2000c101b04 */
[----:B------:R-:W-:Y:S02]  /*0650*/  FFMA R10, R4, R4, R3 ;  /* 0x00000004040a7223 */ /* 0x000fe40000000003 */
[----:B------:R-:W-:Y:S01]  /*0660*/  FFMA R11, R5, R5, R2 ;  /* 0x00000005050b7223 */ /* 0x000fe20000000002 */
[----:B------:R-:W-:Y:S06]  /*0670*/  @P0 EXIT ;  /* 0x000000000000094d */ /* 0x000fec0003800000 */
[----:B------:R-:W-:Y:S01]  /*0680*/  STG.E.64 desc[UR4][R8.64], R10 ;  /* 0x0000000a08007986 */ /* 0x000fe2000c101b04 */
[----:B------:R-:W-:Y:S05]  /*0690*/  EXIT ;  /* 0x000000000000794d */ /* 0x000fea0003800000 */
.L_x_6:
[----:B------:R-:W-:-:S00]  /*06a0*/  BRA `(.L_x_6) ;  /* 0xfffffffc00fc7947 */ /* 0x000fc0000383ffff */
[----:B------:R-:W-:-:S00]  /*06b0*/  NOP ;  /* 0x0000000000007918 */ /* 0x000fc00000000000 */
        /* <DEDUP_REMOVED lines=12> */
.L_x_7:


//--------------------- .nv.global.init           --------------------------
	.section	.nv.global.init,"aw",@progbits
.nv.global.init:
	.type		_$_str,@object
	.size		_$_str,(.L_0 - _$_str)
_$_str:
        /*0000*/ 	.byte	0x5f, 0x5f, 0x43, 0x55, 0x44, 0x41, 0x5f, 0x46, 0x54, 0x5a, 0x00
.L_0:


//--------------------- .nv.constant0.triton_poi_fused_mul_normal_pow_1 --------------------------
	.section	.nv.constant0.triton_poi_fused_mul_normal_pow_1,"a",@progbits
	.sectionflags	@""
	.align	4
.nv.constant0.triton_poi_fused_mul_normal_pow_1:
	.zero		556
